//
// Generated by NVIDIA NVVM Compiler
//
// Compiler Build ID: CL-36424714
// Cuda compilation tools, release 13.0, V13.0.88
// Based on NVVM 20.0.0
//

.version 9.0
.target sm_100
.address_size 64

	// .globl	_Z6kernelPfi

.visible .entry _Z6kernelPfi(
	.param .u64 .ptr .align 1 _Z6kernelPfi_param_0,
	.param .u32 _Z6kernelPfi_param_1
)
{
	.reg .pred 	%p<2>;
	.reg .b32 	%r<6>;
	.reg .b32 	%f<3>;
	.reg .b64 	%rd<5>;

	ld.param.u64 	%rd1, [_Z6kernelPfi_param_0];
	ld.param.u32 	%r2, [_Z6kernelPfi_param_1];
	mov.u32 	%r3, %ctaid.x;
	mov.u32 	%r4, %ntid.x;
	mov.u32 	%r5, %tid.x;
	mad.lo.s32 	%r1, %r3, %r4, %r5;
	setp.ge.s32 	%p1, %r1, %r2;
	@%p1 bra 	$L__BB0_2;
	cvta.to.global.u64 	%rd2, %rd1;
	mul.wide.s32 	%rd3, %r1, 4;
	add.s64 	%rd4, %rd2, %rd3;
	ld.global.f32 	%f1, [%rd4];
	fma.rn.f32 	%f2, %f1, %f1, 0f3F800000;
	st.global.f32 	[%rd4], %f2;
$L__BB0_2:
	ret;

}


// ===== COMPILED SASS (sm_100) =====

	.target	sm_100

	.elftype	@"ET_EXEC"


//--------------------- .note.nv.tkinfo           --------------------------
	.section	.note.nv.tkinfo,"",@"SHT_NOTE"
	.sectionflags	@"SHF_NOTE_NV_TKINFO"
	.tkinfo
        /*0018*/ 	.word	0x00000002
        /*0030*/ 	.string	""
        /*0030*/ 	.string	"ptxas"
        /*0030*/ 	.string	"Cuda compilation tools, release 13.0, V13.0.88"
        /*0030*/ 	.string	"Build cuda_13.0.r13.0/compiler.36424714_0"
        /*0030*/ 	.string	"-arch sm_100 -m 64 "



//--------------------- .note.nv.cuinfo           --------------------------
	.section	.note.nv.cuinfo,"",@"SHT_NOTE"
	.sectionflags	@"SHF_NOTE_NV_CUINFO"
        /*0018*/ 	.short	0x0002
        /*001a*/ 	.short	0x0064
        /*001c*/ 	.short	0x0082
	.zero		2


//--------------------- .nv.info                  --------------------------
	.section	.nv.info,"",@"SHT_CUDA_INFO"
	.align	4


	//----- nvinfo : EIATTR_REGCOUNT
	.align		4
        /*0000*/ 	.byte	0x04, 0x2f
        /*0002*/ 	.short	(.L_1 - .L_0)
	.align		4
.L_0:
        /*0004*/ 	.word	index@(_Z6kernelPfi)
        /*0008*/ 	.word	0x00000008


	//----- nvinfo : EIATTR_FRAME_SIZE
	.align		4
.L_1:
        /*000c*/ 	.byte	0x04, 0x11
        /*000e*/ 	.short	(.L_3 - .L_2)
	.align		4
.L_2:
        /*0010*/ 	.word	index@(_Z6kernelPfi)
        /*0014*/ 	.word	0x00000000


	//----- nvinfo : EIATTR_MIN_STACK_SIZE
	.align		4
.L_3:
        /*0018*/ 	.byte	0x04, 0x12
        /*001a*/ 	.short	(.L_5 - .L_4)
	.align		4
.L_4:
        /*001c*/ 	.word	index@(_Z6kernelPfi)
        /*0020*/ 	.word	0x00000000
.L_5:


//--------------------- .nv.compat                --------------------------
	.section	.nv.compat,"",@"SHT_CUDA_COMPAT_INFO"
	.align	4
        /*0000*/ 	.byte	0x02, 0x09, 0x00, 0x00, 0x02, 0x02, 0x01, 0x00, 0x02, 0x05, 0x05, 0x00, 0x03, 0x07, 0x01, 0x01
        /*0010*/ 	.byte	0x02, 0x03, 0x00, 0x00, 0x02, 0x06, 0x01, 0x00, 0x04, 0x0b, 0x08, 0x00, 0x09, 0x00, 0x00, 0x00
        /*0020*/ 	.byte	0x00, 0x00, 0x00, 0x00


//--------------------- .nv.info._Z6kernelPfi     --------------------------
	.section	.nv.info._Z6kernelPfi,"",@"SHT_CUDA_INFO"
	.sectionflags	@""
	.align	4


	//----- nvinfo : EIATTR_CUDA_API_VERSION
	.align		4
        /*0000*/ 	.byte	0x04, 0x37
        /*0002*/ 	.short	(.L_7 - .L_6)
.L_6:
        /*0004*/ 	.word	0x00000082


	//----- nvinfo : EIATTR_KPARAM_INFO
	.align		4
.L_7:
        /*0008*/ 	.byte	0x04, 0x17
        /*000a*/ 	.short	(.L_9 - .L_8)
.L_8:
        /*000c*/ 	.word	0x00000000
        /*0010*/ 	.short	0x0001
        /*0012*/ 	.short	0x0008
        /*0014*/ 	.byte	0x00, 0xf0, 0x11, 0x00


	//----- nvinfo : EIATTR_KPARAM_INFO
	.align		4
.L_9:
        /*0018*/ 	.byte	0x04, 0x17
        /*001a*/ 	.short	(.L_11 - .L_10)
.L_10:
        /*001c*/ 	.word	0x00000000
        /*0020*/ 	.short	0x0000
        /*0022*/ 	.short	0x0000
        /*0024*/ 	.byte	0x00, 0xf5, 0x21, 0x00


	//----- nvinfo : EIATTR_SPARSE_MMA_MASK
	.align		4
.L_11:
        /*0028*/ 	.byte	0x03, 0x50
        /*002a*/ 	.short	0x0000


	//----- nvinfo : EIATTR_MAXREG_COUNT
	.align		4
        /*002c*/ 	.byte	0x03, 0x1b
        /*002e*/ 	.short	0x00ff


	//----- nvinfo : EIATTR_MERCURY_ISA_VERSION
	.align		4
        /*0030*/ 	.byte	0x03, 0x5f
        /*0032*/ 	.short	0x0101


	//----- nvinfo : EIATTR_VRC_CTA_INIT_COUNT
	.align		4
        /*0034*/ 	.byte	0x02, 0x4a
	.zero		1
	.zero		1


	//----- nvinfo : EIATTR_EXIT_INSTR_OFFSETS
	.align		4
        /*0038*/ 	.byte	0x04, 0x1c
        /*003a*/ 	.short	(.L_13 - .L_12)


	//   ....[0]....
.L_12:
        /*003c*/ 	.word	0x00000070


	//   ....[1]....
        /*0040*/ 	.word	0x000000e0


	//----- nvinfo : EIATTR_CBANK_PARAM_SIZE
	.align		4
.L_13:
        /*0044*/ 	.byte	0x03, 0x19
        /*0046*/ 	.short	0x000c


	//----- nvinfo : EIATTR_PARAM_CBANK
	.align		4
        /*0048*/ 	.byte	0x04, 0x0a
        /*004a*/ 	.short	(.L_15 - .L_14)
	.align		4
.L_14:
        /*004c*/ 	.word	index@(.nv.constant0._Z6kernelPfi)
        /*0050*/ 	.short	0x0380
        /*0052*/ 	.short	0x000c


	//----- nvinfo : EIATTR_SW_WAR
	.align		4
.L_15:
        /*0054*/ 	.byte	0x04, 0x36
        /*0056*/ 	.short	(.L_17 - .L_16)
.L_16:
        /*0058*/ 	.word	0x00000008
.L_17:


//--------------------- .nv.callgraph             --------------------------
	.section	.nv.callgraph,"",@"SHT_CUDA_CALLGRAPH"
	.align	4
	.sectionentsize	8
	.align		4
        /*0000*/ 	.word	0x00000000
	.align		4
        /*0004*/ 	.word	0xffffffff
	.align		4
        /*0008*/ 	.word	0x00000000
	.align		4
        /*000c*/ 	.word	0xfffffffe
	.align		4
        /*0010*/ 	.word	0x00000000
	.align		4
        /*0014*/ 	.word	0xfffffffd
	.align		4
        /*0018*/ 	.word	0x00000000
	.align		4
        /*001c*/ 	.word	0xfffffffc


//--------------------- .text._Z6kernelPfi        --------------------------
	.section	.text._Z6kernelPfi,"ax",@progbits
	.align	128
        .global         _Z6kernelPfi
        .type           _Z6kernelPfi,@function
        .size           _Z6kernelPfi,(.L_x_1 - _Z6kernelPfi)
        .other          _Z6kernelPfi,@"STO_CUDA_ENTRY STV_DEFAULT"
_Z6kernelPfi:
.text._Z6kernelPfi:
[----:B------:R-:W-:Y:S01]  /*0000*/  LDC R1, c[0x0][0x37c] ;  /* 0x0000df00ff017b82 */ /* 0x000fe20000000800 */
[----:B------:R-:W0:Y:S07]  /*0010*/  S2R R0, SR_TID.X ;  /* 0x0000000000007919 */ /* 0x000e2e0000002100 */
[----:B------:R-:W0:Y:S01]  /*0020*/  S2UR UR4, SR_CTAID.X ;  /* 0x00000000000479c3 */ /* 0x000e220000002500 */
[----:B------:R-:W1:Y:S07]  /*0030*/  LDCU UR5, c[0x0][0x388] ;  /* 0x00007100ff0577ac */ /* 0x000e6e0008000800 */
[----:B------:R-:W0:Y:S02]  /*0040*/  LDC R5, c[0x0][0x360] ;  /* 0x0000d800ff057b82 */ /* 0x000e240000000800 */
[----:B0-----:R-:W-:-:S05]  /*0050*/  IMAD R5, R5, UR4, R0 ;  /* 0x0000000405057c24 */ /* 0x001fca000f8e0200 */
[----:B-1----:R-:W-:-:S13]  /*0060*/  ISETP.GE.AND P0, PT, R5, UR5, PT ;  /* 0x0000000505007c0c */ /* 0x002fda000bf06270 */
[----:B------:R-:W-:Y:S05]  /*0070*/  @P0 EXIT ;  /* 0x000000000000094d */ /* 0x000fea0003800000 */
[----:B------:R-:W0:Y:S01]  /*0080*/  LDC.64 R2, c[0x0][0x380] ;  /* 0x0000e000ff027b82 */ /* 0x000e220000000a00 */
[----:B------:R-:W1:Y:S01]  /*0090*/  LDCU.64 UR4, c[0x0][0x358] ;  /* 0x00006b00ff0477ac */ /* 0x000e620008000a00 */
[----:B0-----:R-:W-:-:S05]  /*00a0*/  IMAD.WIDE R2, R5, 0x4, R2 ;  /* 0x0000000405027825 */ /* 0x001fca00078e0202 */
[----:B-1----:R-:W2:Y:S02]  /*00b0*/  LDG.E R0, desc[UR4][R2.64] ;  /* 0x0000000402007981 */ /* 0x002ea4000c1e1900 */
[----:B--2---:R-:W-:-:S05]  /*00c0*/  FFMA R5, R0, R0, 1 ;  /* 0x3f80000000057423 */ /* 0x004fca0000000000 */
[----:B------:R-:W-:Y:S01]  /*00d0*/  STG.E desc[UR4][R2.64], R5 ;  /* 0x0000000502007986 */ /* 0x000fe2000c101904 */
[----:B------:R-:W-:Y:S05]  /*00e0*/  EXIT ;  /* 0x000000000000794d */ /* 0x000fea0003800000 */
.L_x_0:
[----:B------:R-:W-:-:S00]  /*00f0*/  BRA `(.L_x_0) ;  /* 0xfffffffc00fc7947 */ /* 0x000fc0000383ffff */
[----:B------:R-:W-:-:S00]  /*0100*/  NOP ;  /* 0x0000000000007918 */ /* 0x000fc00000000000 */
[----:B------:R-:W-:-:S00]  /*0110*/  NOP ;  /* 0x0000000000007918 */ /* 0x000fc00000000000 */
[----:B------:R-:W-:-:S00]  /*0120*/  NOP ;  /* 0x0000000000007918 */ /* 0x000fc00000000000 */
[----:B------:R-:W-:-:S00]  /*0130*/  NOP ;  /* 0x0000000000007918 */ /* 0x000fc00000000000 */
[----:B------:R-:W-:-:S00]  /*0140*/  NOP ;  /* 0x0000000000007918 */ /* 0x000fc00000000000 */
[----:B------:R-:W-:-:S00]  /*0150*/  NOP ;  /* 0x0000000000007918 */ /* 0x000fc00000000000 */
[----:B------:R-:W-:-:S00]  /*0160*/  NOP ;  /* 0x0000000000007918 */ /* 0x000fc00000000000 */
[----:B------:R-:W-:-:S00]  /*0170*/  NOP ;  /* 0x0000000000007918 */ /* 0x000fc00000000000 */
.L_x_1:


//--------------------- .nv.shared.reserved.0     --------------------------
	.section	.nv.shared.reserved.0,"aw",@nobits
	.weak		__nv_reservedSMEM_offset_0_alias
	.size		__nv_reservedSMEM_offset_0_alias, 0, 64
	.other		__nv_reservedSMEM_offset_0_alias,@"STO_CUDA_RESERVED_SHARED STV_DEFAULT"
__nv_reservedSMEM_offset_0_alias:
	.zero		0
	.zero		64


//--------------------- .nv.constant0._Z6kernelPfi --------------------------
	.section	.nv.constant0._Z6kernelPfi,"a",@progbits
	.sectionflags	@""
	.align	4
.nv.constant0._Z6kernelPfi:
	.zero		908


//--------------------- SYMBOLS --------------------------

	.type		.nv.reservedSmem.offset0,@object
	.size		.nv.reservedSmem.offset0,0x4
